//
// Generated by NVIDIA NVVM Compiler
//
// Compiler Build ID: CL-36424714
// Cuda compilation tools, release 13.0, V13.0.88
// Based on NVVM 20.0.0
//

.version 9.0
.target sm_100
.address_size 64

	// .globl	_Z17convolutionKernelPKfS0_Pf
// _ZZ22convolutionKernelTiledPKfS0_PfE4tile has been demoted

.visible .entry _Z17convolutionKernelPKfS0_Pf(
	.param .u64 .ptr .align 1 _Z17convolutionKernelPKfS0_Pf_param_0,
	.param .u64 .ptr .align 1 _Z17convolutionKernelPKfS0_Pf_param_1,
	.param .u64 .ptr .align 1 _Z17convolutionKernelPKfS0_Pf_param_2
)
{
	.reg .pred 	%p<6>;
	.reg .b32 	%r<20>;
	.reg .b32 	%f<82>;
	.reg .b64 	%rd<13>;

	ld.param.u64 	%rd1, [_Z17convolutionKernelPKfS0_Pf_param_0];
	ld.param.u64 	%rd2, [_Z17convolutionKernelPKfS0_Pf_param_1];
	ld.param.u64 	%rd3, [_Z17convolutionKernelPKfS0_Pf_param_2];
	mov.u32 	%r4, %ctaid.z;
	mov.u32 	%r5, %ntid.z;
	mov.u32 	%r6, %tid.z;
	mad.lo.s32 	%r1, %r4, %r5, %r6;
	mov.u32 	%r7, %ctaid.y;
	mov.u32 	%r8, %ntid.y;
	mov.u32 	%r9, %tid.y;
	mad.lo.s32 	%r10, %r7, %r8, %r9;
	mov.u32 	%r11, %ctaid.x;
	mov.u32 	%r12, %ntid.x;
	mov.u32 	%r13, %tid.x;
	mad.lo.s32 	%r3, %r11, %r12, %r13;
	setp.gt.u32 	%p1, %r1, 63;
	setp.gt.u32 	%p2, %r10, 1023;
	or.pred  	%p3, %p1, %p2;
	setp.gt.s32 	%p4, %r3, 1023;
	or.pred  	%p5, %p4, %p3;
	@%p5 bra 	$L__BB0_2;
	cvta.to.global.u64 	%rd4, %rd3;
	cvta.to.global.u64 	%rd5, %rd1;
	cvta.to.global.u64 	%rd6, %rd2;
	mad.lo.s32 	%r14, %r10, 1026, %r3;
	mul.lo.s32 	%r15, %r1, 27;
	mul.wide.s32 	%rd7, %r14, 4;
	add.s64 	%rd8, %rd5, %rd7;
	ld.global.f32 	%f1, [%rd8];
	mul.wide.u32 	%rd9, %r15, 4;
	add.s64 	%rd10, %rd6, %rd9;
	ld.global.f32 	%f2, [%rd10];
	fma.rn.f32 	%f3, %f1, %f2, 0f00000000;
	ld.global.f32 	%f4, [%rd8+4];
	ld.global.f32 	%f5, [%rd10+4];
	fma.rn.f32 	%f6, %f4, %f5, %f3;
	ld.global.f32 	%f7, [%rd8+8];
	ld.global.f32 	%f8, [%rd10+8];
	fma.rn.f32 	%f9, %f7, %f8, %f6;
	ld.global.f32 	%f10, [%rd8+4104];
	ld.global.f32 	%f11, [%rd10+12];
	fma.rn.f32 	%f12, %f10, %f11, %f9;
	ld.global.f32 	%f13, [%rd8+4108];
	ld.global.f32 	%f14, [%rd10+16];
	fma.rn.f32 	%f15, %f13, %f14, %f12;
	ld.global.f32 	%f16, [%rd8+4112];
	ld.global.f32 	%f17, [%rd10+20];
	fma.rn.f32 	%f18, %f16, %f17, %f15;
	ld.global.f32 	%f19, [%rd8+8208];
	ld.global.f32 	%f20, [%rd10+24];
	fma.rn.f32 	%f21, %f19, %f20, %f18;
	ld.global.f32 	%f22, [%rd8+8212];
	ld.global.f32 	%f23, [%rd10+28];
	fma.rn.f32 	%f24, %f22, %f23, %f21;
	ld.global.f32 	%f25, [%rd8+8216];
	ld.global.f32 	%f26, [%rd10+32];
	fma.rn.f32 	%f27, %f25, %f26, %f24;
	ld.global.f32 	%f28, [%rd8+4210704];
	ld.global.f32 	%f29, [%rd10+36];
	fma.rn.f32 	%f30, %f28, %f29, %f27;
	ld.global.f32 	%f31, [%rd8+4210708];
	ld.global.f32 	%f32, [%rd10+40];
	fma.rn.f32 	%f33, %f31, %f32, %f30;
	ld.global.f32 	%f34, [%rd8+4210712];
	ld.global.f32 	%f35, [%rd10+44];
	fma.rn.f32 	%f36, %f34, %f35, %f33;
	ld.global.f32 	%f37, [%rd8+4214808];
	ld.global.f32 	%f38, [%rd10+48];
	fma.rn.f32 	%f39, %f37, %f38, %f36;
	ld.global.f32 	%f40, [%rd8+4214812];
	ld.global.f32 	%f41, [%rd10+52];
	fma.rn.f32 	%f42, %f40, %f41, %f39;
	ld.global.f32 	%f43, [%rd8+4214816];
	ld.global.f32 	%f44, [%rd10+56];
	fma.rn.f32 	%f45, %f43, %f44, %f42;
	ld.global.f32 	%f46, [%rd8+4218912];
	ld.global.f32 	%f47, [%rd10+60];
	fma.rn.f32 	%f48, %f46, %f47, %f45;
	ld.global.f32 	%f49, [%rd8+4218916];
	ld.global.f32 	%f50, [%rd10+64];
	fma.rn.f32 	%f51, %f49, %f50, %f48;
	ld.global.f32 	%f52, [%rd8+4218920];
	ld.global.f32 	%f53, [%rd10+68];
	fma.rn.f32 	%f54, %f52, %f53, %f51;
	ld.global.f32 	%f55, [%rd8+8421408];
	ld.global.f32 	%f56, [%rd10+72];
	fma.rn.f32 	%f57, %f55, %f56, %f54;
	ld.global.f32 	%f58, [%rd8+8421412];
	ld.global.f32 	%f59, [%rd10+76];
	fma.rn.f32 	%f60, %f58, %f59, %f57;
	ld.global.f32 	%f61, [%rd8+8421416];
	ld.global.f32 	%f62, [%rd10+80];
	fma.rn.f32 	%f63, %f61, %f62, %f60;
	ld.global.f32 	%f64, [%rd8+8425512];
	ld.global.f32 	%f65, [%rd10+84];
	fma.rn.f32 	%f66, %f64, %f65, %f63;
	ld.global.f32 	%f67, [%rd8+8425516];
	ld.global.f32 	%f68, [%rd10+88];
	fma.rn.f32 	%f69, %f67, %f68, %f66;
	ld.global.f32 	%f70, [%rd8+8425520];
	ld.global.f32 	%f71, [%rd10+92];
	fma.rn.f32 	%f72, %f70, %f71, %f69;
	ld.global.f32 	%f73, [%rd8+8429616];
	ld.global.f32 	%f74, [%rd10+96];
	fma.rn.f32 	%f75, %f73, %f74, %f72;
	ld.global.f32 	%f76, [%rd8+8429620];
	ld.global.f32 	%f77, [%rd10+100];
	fma.rn.f32 	%f78, %f76, %f77, %f75;
	ld.global.f32 	%f79, [%rd8+8429624];
	ld.global.f32 	%f80, [%rd10+104];
	fma.rn.f32 	%f81, %f79, %f80, %f78;
	shl.b32 	%r16, %r1, 20;
	shl.b32 	%r17, %r10, 1;
	sub.s32 	%r18, %r14, %r17;
	add.s32 	%r19, %r18, %r16;
	mul.wide.s32 	%rd11, %r19, 4;
	add.s64 	%rd12, %rd4, %rd11;
	st.global.f32 	[%rd12], %f81;
$L__BB0_2:
	ret;

}
	// .globl	_Z22convolutionKernelTiledPKfS0_Pf
.visible .entry _Z22convolutionKernelTiledPKfS0_Pf(
	.param .u64 .ptr .align 1 _Z22convolutionKernelTiledPKfS0_Pf_param_0,
	.param .u64 .ptr .align 1 _Z22convolutionKernelTiledPKfS0_Pf_param_1,
	.param .u64 .ptr .align 1 _Z22convolutionKernelTiledPKfS0_Pf_param_2
)
{
	.reg .pred 	%p<8>;
	.reg .b32 	%r<27>;
	.reg .b32 	%f<32>;
	.reg .b64 	%rd<13>;
	// demoted variable
	.shared .align 4 .b8 _ZZ22convolutionKernelTiledPKfS0_PfE4tile[1296];
	ld.param.u64 	%rd1, [_Z22convolutionKernelTiledPKfS0_Pf_param_0];
	ld.param.u64 	%rd2, [_Z22convolutionKernelTiledPKfS0_Pf_param_1];
	ld.param.u64 	%rd3, [_Z22convolutionKernelTiledPKfS0_Pf_param_2];
	mov.u32 	%r8, %ctaid.z;
	mov.u32 	%r9, %ntid.z;
	mov.u32 	%r10, %tid.z;
	mad.lo.s32 	%r1, %r8, %r9, %r10;
	mov.u32 	%r11, %ctaid.y;
	mov.u32 	%r12, %ntid.y;
	mov.u32 	%r2, %tid.y;
	mad.lo.s32 	%r3, %r11, %r12, %r2;
	mov.u32 	%r13, %ctaid.x;
	mov.u32 	%r14, %ntid.x;
	mov.u32 	%r4, %tid.x;
	mad.lo.s32 	%r15, %r13, %r14, %r4;
	add.s32 	%r6, %r15, 1;
	setp.gt.u32 	%p1, %r3, 1024;
	setp.gt.u32 	%p2, %r6, 1025;
	mov.f32 	%f31, 0f00000000;
	or.pred  	%p3, %p1, %p2;
	@%p3 bra 	$L__BB1_2;
	cvta.to.global.u64 	%rd4, %rd1;
	mad.lo.s32 	%r16, %r3, 1026, %r6;
	mul.wide.u32 	%rd5, %r16, 4;
	add.s64 	%rd6, %rd4, %rd5;
	ld.global.f32 	%f31, [%rd6+8425512];
$L__BB1_2:
	mov.u32 	%r17, _ZZ22convolutionKernelTiledPKfS0_PfE4tile;
	mad.lo.s32 	%r18, %r2, 72, %r17;
	shl.b32 	%r19, %r4, 2;
	add.s32 	%r7, %r18, %r19;
	st.shared.f32 	[%r7], %f31;
	bar.sync 	0;
	or.b32  	%r20, %r2, %r4;
	and.b32  	%r21, %r20, 1008;
	setp.ne.s32 	%p4, %r21, 0;
	@%p4 bra 	$L__BB1_5;
	mul.lo.s32 	%r22, %r1, 27;
	ld.shared.f32 	%f5, [%r7];
	cvta.to.global.u64 	%rd7, %rd2;
	mul.wide.u32 	%rd8, %r22, 4;
	add.s64 	%rd9, %rd7, %rd8;
	ld.global.f32 	%f6, [%rd9];
	fma.rn.f32 	%f7, %f5, %f6, 0f00000000;
	ld.shared.f32 	%f8, [%r7+4];
	ld.global.f32 	%f9, [%rd9+4];
	fma.rn.f32 	%f10, %f8, %f9, %f7;
	ld.shared.f32 	%f11, [%r7+8];
	ld.global.f32 	%f12, [%rd9+8];
	fma.rn.f32 	%f13, %f11, %f12, %f10;
	ld.shared.f32 	%f14, [%r7+72];
	ld.global.f32 	%f15, [%rd9+12];
	fma.rn.f32 	%f16, %f14, %f15, %f13;
	ld.shared.f32 	%f17, [%r7+76];
	ld.global.f32 	%f18, [%rd9+16];
	fma.rn.f32 	%f19, %f17, %f18, %f16;
	ld.shared.f32 	%f20, [%r7+80];
	ld.global.f32 	%f21, [%rd9+20];
	fma.rn.f32 	%f22, %f20, %f21, %f19;
	ld.shared.f32 	%f23, [%r7+144];
	ld.global.f32 	%f24, [%rd9+24];
	fma.rn.f32 	%f25, %f23, %f24, %f22;
	ld.shared.f32 	%f26, [%r7+148];
	ld.global.f32 	%f27, [%rd9+28];
	fma.rn.f32 	%f28, %f26, %f27, %f25;
	ld.shared.f32 	%f29, [%r7+152];
	ld.global.f32 	%f30, [%rd9+32];
	fma.rn.f32 	%f3, %f29, %f30, %f28;
	setp.gt.u32 	%p5, %r3, 1023;
	setp.gt.s32 	%p6, %r15, 1023;
	or.pred  	%p7, %p5, %p6;
	@%p7 bra 	$L__BB1_5;
	shl.b32 	%r23, %r1, 20;
	shl.b32 	%r24, %r3, 10;
	add.s32 	%r25, %r24, %r15;
	add.s32 	%r26, %r25, %r23;
	cvta.to.global.u64 	%rd10, %rd3;
	mul.wide.s32 	%rd11, %r26, 4;
	add.s64 	%rd12, %rd10, %rd11;
	st.global.f32 	[%rd12], %f3;
$L__BB1_5:
	bar.sync 	0;
	ret;

}


// ===== COMPILED SASS (sm_100) =====

	.target	sm_100

	.elftype	@"ET_EXEC"


//--------------------- .note.nv.tkinfo           --------------------------
	.section	.note.nv.tkinfo,"",@"SHT_NOTE"
	.sectionflags	@"SHF_NOTE_NV_TKINFO"
	.tkinfo
        /*0018*/ 	.word	0x00000002
        /*0030*/ 	.string	""
        /*0030*/ 	.string	"ptxas"
        /*0030*/ 	.string	"Cuda compilation tools, release 13.0, V13.0.88"
        /*0030*/ 	.string	"Build cuda_13.0.r13.0/compiler.36424714_0"
        /*0030*/ 	.string	"-arch sm_100 -m 64 "



//--------------------- .note.nv.cuinfo           --------------------------
	.section	.note.nv.cuinfo,"",@"SHT_NOTE"
	.sectionflags	@"SHF_NOTE_NV_CUINFO"
        /*0018*/ 	.short	0x0002
        /*001a*/ 	.short	0x0064
        /*001c*/ 	.short	0x0082
	.zero		2


//--------------------- .nv.info                  --------------------------
	.section	.nv.info,"",@"SHT_CUDA_INFO"
	.align	4


	//----- nvinfo : EIATTR_REGCOUNT
	.align		4
        /*0000*/ 	.byte	0x04, 0x2f
        /*0002*/ 	.short	(.L_1 - .L_0)
	.align		4
.L_0:
        /*0004*/ 	.word	index@(_Z17convolutionKernelPKfS0_Pf)
        /*0008*/ 	.word	0x00000020


	//----- nvinfo : EIATTR_FRAME_SIZE
	.align		4
.L_1:
        /*000c*/ 	.byte	0x04, 0x11
        /*000e*/ 	.short	(.L_3 - .L_2)
	.align		4
.L_2:
        /*0010*/ 	.word	index@(_Z17convolutionKernelPKfS0_Pf)
        /*0014*/ 	.word	0x00000000


	//----- nvinfo : EIATTR_REGCOUNT
	.align		4
.L_3:
        /*0018*/ 	.byte	0x04, 0x2f
        /*001a*/ 	.short	(.L_5 - .L_4)
	.align		4
.L_4:
        /*001c*/ 	.word	index@(_Z22convolutionKernelTiledPKfS0_Pf)
        /*0020*/ 	.word	0x0000001c


	//----- nvinfo : EIATTR_FRAME_SIZE
	.align		4
.L_5:
        /*0024*/ 	.byte	0x04, 0x11
        /*0026*/ 	.short	(.L_7 - .L_6)
	.align		4
.L_6:
        /*0028*/ 	.word	index@(_Z22convolutionKernelTiledPKfS0_Pf)
        /*002c*/ 	.word	0x00000000


	//----- nvinfo : EIATTR_MIN_STACK_SIZE
	.align		4
.L_7:
        /*0030*/ 	.byte	0x04, 0x12
        /*0032*/ 	.short	(.L_9 - .L_8)
	.align		4
.L_8:
        /*0034*/ 	.word	index@(_Z22convolutionKernelTiledPKfS0_Pf)
        /*0038*/ 	.word	0x00000000


	//----- nvinfo : EIATTR_MIN_STACK_SIZE
	.align		4
.L_9:
        /*003c*/ 	.byte	0x04, 0x12
        /*003e*/ 	.short	(.L_11 - .L_10)
	.align		4
.L_10:
        /*0040*/ 	.word	index@(_Z17convolutionKernelPKfS0_Pf)
        /*0044*/ 	.word	0x00000000
.L_11:


//--------------------- .nv.compat                --------------------------
	.section	.nv.compat,"",@"SHT_CUDA_COMPAT_INFO"
	.align	4
        /*0000*/ 	.byte	0x02, 0x09, 0x00, 0x00, 0x02, 0x02, 0x01, 0x00, 0x02, 0x05, 0x05, 0x00, 0x03, 0x07, 0x01, 0x01
        /*0010*/ 	.byte	0x02, 0x03, 0x00, 0x00, 0x02, 0x06, 0x01, 0x00, 0x04, 0x0b, 0x08, 0x00, 0x09, 0x00, 0x00, 0x00
        /*0020*/ 	.byte	0x00, 0x00, 0x00, 0x00


//--------------------- .nv.info._Z22convolutionKernelTiledPKfS0_Pf --------------------------
	.section	.nv.info._Z22convolutionKernelTiledPKfS0_Pf,"",@"SHT_CUDA_INFO"
	.sectionflags	@""
	.align	4


	//----- nvinfo : EIATTR_CUDA_API_VERSION
	.align		4
        /*0000*/ 	.byte	0x04, 0x37
        /*0002*/ 	.short	(.L_13 - .L_12)
.L_12:
        /*0004*/ 	.word	0x00000082


	//----- nvinfo : EIATTR_KPARAM_INFO
	.align		4
.L_13:
        /*0008*/ 	.byte	0x04, 0x17
        /*000a*/ 	.short	(.L_15 - .L_14)
.L_14:
        /*000c*/ 	.word	0x00000000
        /*0010*/ 	.short	0x0002
        /*0012*/ 	.short	0x0010
        /*0014*/ 	.byte	0x00, 0xf5, 0x21, 0x00


	//----- nvinfo : EIATTR_KPARAM_INFO
	.align		4
.L_15:
        /*0018*/ 	.byte	0x04, 0x17
        /*001a*/ 	.short	(.L_17 - .L_16)
.L_16:
        /*001c*/ 	.word	0x00000000
        /*0020*/ 	.short	0x0001
        /*0022*/ 	.short	0x0008
        /*0024*/ 	.byte	0x00, 0xf5, 0x21, 0x00


	//----- nvinfo : EIATTR_KPARAM_INFO
	.align		4
.L_17:
        /*0028*/ 	.byte	0x04, 0x17
        /*002a*/ 	.short	(.L_19 - .L_18)
.L_18:
        /*002c*/ 	.word	0x00000000
        /*0030*/ 	.short	0x0000
        /*0032*/ 	.short	0x0000
        /*0034*/ 	.byte	0x00, 0xf5, 0x21, 0x00


	//----- nvinfo : EIATTR_SPARSE_MMA_MASK
	.align		4
.L_19:
        /*0038*/ 	.byte	0x03, 0x50
        /*003a*/ 	.short	0x0000


	//----- nvinfo : EIATTR_MAXREG_COUNT
	.align		4
        /*003c*/ 	.byte	0x03, 0x1b
        /*003e*/ 	.short	0x00ff


	//----- nvinfo : EIATTR_NUM_BARRIERS
	.align		4
        /*0040*/ 	.byte	0x02, 0x4c
        /*0042*/ 	.byte	0x01
	.zero		1


	//----- nvinfo : EIATTR_MERCURY_ISA_VERSION
	.align		4
        /*0044*/ 	.byte	0x03, 0x5f
        /*0046*/ 	.short	0x0101


	//----- nvinfo : EIATTR_VRC_CTA_INIT_COUNT
	.align		4
        /*0048*/ 	.byte	0x02, 0x4a
	.zero		1
	.zero		1


	//----- nvinfo : EIATTR_EXIT_INSTR_OFFSETS
	.align		4
        /*004c*/ 	.byte	0x04, 0x1c
        /*004e*/ 	.short	(.L_21 - .L_20)


	//   ....[0]....
.L_20:
        /*0050*/ 	.word	0x00000490


	//----- nvinfo : EIATTR_CRS_STACK_SIZE
	.align		4
.L_21:
        /*0054*/ 	.byte	0x04, 0x1e
        /*0056*/ 	.short	(.L_23 - .L_22)
.L_22:
        /*0058*/ 	.word	0x00000000


	//----- nvinfo : EIATTR_CBANK_PARAM_SIZE
	.align		4
.L_23:
        /*005c*/ 	.byte	0x03, 0x19
        /*005e*/ 	.short	0x0018


	//----- nvinfo : EIATTR_PARAM_CBANK
	.align		4
        /*0060*/ 	.byte	0x04, 0x0a
        /*0062*/ 	.short	(.L_25 - .L_24)
	.align		4
.L_24:
        /*0064*/ 	.word	index@(.nv.constant0._Z22convolutionKernelTiledPKfS0_Pf)
        /*0068*/ 	.short	0x0380
        /*006a*/ 	.short	0x0018


	//----- nvinfo : EIATTR_SW_WAR
	.align		4
.L_25:
        /*006c*/ 	.byte	0x04, 0x36
        /*006e*/ 	.short	(.L_27 - .L_26)
.L_26:
        /*0070*/ 	.word	0x00000008
.L_27:


//--------------------- .nv.info._Z17convolutionKernelPKfS0_Pf --------------------------
	.section	.nv.info._Z17convolutionKernelPKfS0_Pf,"",@"SHT_CUDA_INFO"
	.sectionflags	@""
	.align	4


	//----- nvinfo : EIATTR_CUDA_API_VERSION
	.align		4
        /*0000*/ 	.byte	0x04, 0x37
        /*0002*/ 	.short	(.L_29 - .L_28)
.L_28:
        /*0004*/ 	.word	0x00000082


	//----- nvinfo : EIATTR_KPARAM_INFO
	.align		4
.L_29:
        /*0008*/ 	.byte	0x04, 0x17
        /*000a*/ 	.short	(.L_31 - .L_30)
.L_30:
        /*000c*/ 	.word	0x00000000
        /*0010*/ 	.short	0x0002
        /*0012*/ 	.short	0x0010
        /*0014*/ 	.byte	0x00, 0xf5, 0x21, 0x00


	//----- nvinfo : EIATTR_KPARAM_INFO
	.align		4
.L_31:
        /*0018*/ 	.byte	0x04, 0x17
        /*001a*/ 	.short	(.L_33 - .L_32)
.L_32:
        /*001c*/ 	.word	0x00000000
        /*0020*/ 	.short	0x0001
        /*0022*/ 	.short	0x0008
        /*0024*/ 	.byte	0x00, 0xf5, 0x21, 0x00


	//----- nvinfo : EIATTR_KPARAM_INFO
	.align		4
.L_33:
        /*0028*/ 	.byte	0x04, 0x17
        /*002a*/ 	.short	(.L_35 - .L_34)
.L_34:
        /*002c*/ 	.word	0x00000000
        /*0030*/ 	.short	0x0000
        /*0032*/ 	.short	0x0000
        /*0034*/ 	.byte	0x00, 0xf5, 0x21, 0x00


	//----- nvinfo : EIATTR_SPARSE_MMA_MASK
	.align		4
.L_35:
        /*0038*/ 	.byte	0x03, 0x50
        /*003a*/ 	.short	0x0000


	//----- nvinfo : EIATTR_MAXREG_COUNT
	.align		4
        /*003c*/ 	.byte	0x03, 0x1b
        /*003e*/ 	.short	0x00ff


	//----- nvinfo : EIATTR_MERCURY_ISA_VERSION
	.align		4
        /*0040*/ 	.byte	0x03, 0x5f
        /*0042*/ 	.short	0x0101


	//----- nvinfo : EIATTR_VRC_CTA_INIT_COUNT
	.align		4
        /*0044*/ 	.byte	0x02, 0x4a
	.zero		1
	.zero		1


	//----- nvinfo : EIATTR_EXIT_INSTR_OFFSETS
	.align		4
        /*0048*/ 	.byte	0x04, 0x1c
        /*004a*/ 	.short	(.L_37 - .L_36)


	//   ....[0]....
.L_36:
        /*004c*/ 	.word	0x00000100


	//   ....[1]....
        /*0050*/ 	.word	0x00000700


	//----- nvinfo : EIATTR_CBANK_PARAM_SIZE
	.align		4
.L_37:
        /*0054*/ 	.byte	0x03, 0x19
        /*0056*/ 	.short	0x0018


	//----- nvinfo : EIATTR_PARAM_CBANK
	.align		4
        /*0058*/ 	.byte	0x04, 0x0a
        /*005a*/ 	.short	(.L_39 - .L_38)
	.align		4
.L_38:
        /*005c*/ 	.word	index@(.nv.constant0._Z17convolutionKernelPKfS0_Pf)
        /*0060*/ 	.short	0x0380
        /*0062*/ 	.short	0x0018


	//----- nvinfo : EIATTR_SW_WAR
	.align		4
.L_39:
        /*0064*/ 	.byte	0x04, 0x36
        /*0066*/ 	.short	(.L_41 - .L_40)
.L_40:
        /*0068*/ 	.word	0x00000008
.L_41:


//--------------------- .nv.callgraph             --------------------------
	.section	.nv.callgraph,"",@"SHT_CUDA_CALLGRAPH"
	.align	4
	.sectionentsize	8
	.align		4
        /*0000*/ 	.word	0x00000000
	.align		4
        /*0004*/ 	.word	0xffffffff
	.align		4
        /*0008*/ 	.word	0x00000000
	.align		4
        /*000c*/ 	.word	0xfffffffe
	.align		4
        /*0010*/ 	.word	0x00000000
	.align		4
        /*0014*/ 	.word	0xfffffffd
	.align		4
        /*0018*/ 	.word	0x00000000
	.align		4
        /*001c*/ 	.word	0xfffffffc


//--------------------- .text._Z22convolutionKernelTiledPKfS0_Pf --------------------------
	.section	.text._Z22convolutionKernelTiledPKfS0_Pf,"ax",@progbits
	.align	128
        .global         _Z22convolutionKernelTiledPKfS0_Pf
        .type           _Z22convolutionKernelTiledPKfS0_Pf,@function
        .size           _Z22convolutionKernelTiledPKfS0_Pf,(.L_x_4 - _Z22convolutionKernelTiledPKfS0_Pf)
        .other          _Z22convolutionKernelTiledPKfS0_Pf,@"STO_CUDA_ENTRY STV_DEFAULT"
_Z22convolutionKernelTiledPKfS0_Pf:
.text._Z22convolutionKernelTiledPKfS0_Pf:
[----:B------:R-:W-:Y:S01]  /*0000*/  LDC R1, c[0x0][0x37c] ;  /* 0x0000df00ff017b82 */ /* 0x000fe20000000800 */
[----:B------:R-:W0:Y:S07]  /*0010*/  S2R R15, SR_TID.X ;  /* 0x00000000000f7919 */ /* 0x000e2e0000002100 */
[----:B------:R-:W1:Y:S01]  /*0020*/  LDC R8, c[0x0][0x368] ;  /* 0x0000da00ff087b82 */ /* 0x000e620000000800 */
[----:B------:R-:W2:Y:S07]  /*0030*/  S2R R10, SR_TID.Y ;  /* 0x00000000000a7919 */ /* 0x000eae0000002200 */
[----:B------:R-:W2:Y:S08]  /*0040*/  LDC R3, c[0x0][0x364] ;  /* 0x0000d900ff037b82 */ /* 0x000eb00000000800 */
[----:B------:R-:W0:Y:S08]  /*0050*/  S2UR UR5, SR_CTAID.X ;  /* 0x00000000000579c3 */ /* 0x000e300000002500 */
[----:B------:R-:W0:Y:S08]  /*0060*/  LDC R2, c[0x0][0x360] ;  /* 0x0000d800ff027b82 */ /* 0x000e300000000800 */
[----:B------:R-:W2:Y:S01]  /*0070*/  S2UR UR4, SR_CTAID.Y ;  /* 0x00000000000479c3 */ /* 0x000ea20000002600 */
[----:B0-----:R-:W-:-:S05]  /*0080*/  IMAD R2, R2, UR5, R15 ;  /* 0x0000000502027c24 */ /* 0x001fca000f8e020f */
[----:B------:R-:W-:Y:S01]  /*0090*/  IADD3 R0, PT, PT, R2, 0x1, RZ ;  /* 0x0000000102007810 */ /* 0x000fe20007ffe0ff */
[----:B--2---:R-:W-:-:S03]  /*00a0*/  IMAD R3, R3, UR4, R10 ;  /* 0x0000000403037c24 */ /* 0x004fc6000f8e020a */
[----:B------:R-:W-:Y:S01]  /*00b0*/  ISETP.GT.U32.AND P0, PT, R0, 0x401, PT ;  /* 0x000004010000780c */ /* 0x000fe20003f04070 */
[----:B------:R-:W0:Y:S03]  /*00c0*/  LDCU.64 UR4, c[0x0][0x358] ;  /* 0x00006b00ff0477ac */ /* 0x000e260008000a00 */
[----:B------:R-:W-:-:S13]  /*00d0*/  ISETP.GT.U32.OR P0, PT, R3, 0x400, P0 ;  /* 0x000004000300780c */ /* 0x000fda0000704470 */
[----:B------:R-:W2:Y:S01]  /*00e0*/  @!P0 LDC.64 R4, c[0x0][0x380] ;  /* 0x0000e000ff048b82 */ /* 0x000ea20000000a00 */
[----:B------:R-:W-:Y:S02]  /*00f0*/  @!P0 IMAD R7, R3, 0x402, R0 ;  /* 0x0000040203078824 */ /* 0x000fe400078e0200 */
[----:B------:R-:W-:Y:S02]  /*0100*/  HFMA2 R0, -RZ, RZ, 0, 0 ;  /* 0x00000000ff007431 */ /* 0x000fe400000001ff */
[----:B--2---:R-:W-:-:S03]  /*0110*/  @!P0 IMAD.WIDE.U32 R4, R7, 0x4, R4 ;  /* 0x0000000407048825 */ /* 0x004fc600078e0004 */
[----:B------:R-:W-:-:S04]  /*0120*/  @!P0 IADD3 R4, P1, PT, R4, 0x1000000, RZ ;  /* 0x0100000004048810 */ /* 0x000fc80007f3e0ff */
[----:B------:R-:W-:-:S05]  /*0130*/  @!P0 IADD3.X R5, PT, PT, RZ, R5, RZ, P1, !PT ;  /* 0x00000005ff058210 */ /* 0x000fca0000ffe4ff */
[----:B0-----:R-:W2:Y:S01]  /*0140*/  @!P0 LDG.E R0, desc[UR4][R4.64+-0x7f6fd8] ;  /* 0x8090280404008981 */ /* 0x001ea2000c1e1900 */
[----:B------:R-:W1:Y:S01]  /*0150*/  S2UR UR6, SR_CTAID.Z ;  /* 0x00000000000679c3 */ /* 0x000e620000002700 */
[----:B------:R-:W-:Y:S01]  /*0160*/  MOV R6, 0x400 ;  /* 0x0000040000067802 */ /* 0x000fe20000000f00 */
[----:B------:R-:W-:Y:S01]  /*0170*/  BSSY.RECONVERGENT B0, `(.L_x_0) ;  /* 0x0000030000007945 */ /* 0x000fe20003800200 */
[----:B------:R-:W0:Y:S01]  /*0180*/  S2R R7, SR_CgaCtaId ;  /* 0x0000000000077919 */ /* 0x000e220000008800 */
[----:B------:R-:W-:Y:S01]  /*0190*/  LOP3.LUT P0, RZ, R10, 0x3f0, R15, 0xc8, !PT ;  /* 0x000003f00aff7812 */ /* 0x000fe2000780c80f */
[----:B------:R-:W1:Y:S01]  /*01a0*/  S2R R9, SR_TID.Z ;  /* 0x0000000000097919 */ /* 0x000e620000002300 */
[----:B0-----:R-:W-:-:S05]  /*01b0*/  LEA R6, R7, R6, 0x18 ;  /* 0x0000000607067211 */ /* 0x001fca00078ec0ff */
[----:B------:R-:W-:-:S05]  /*01c0*/  IMAD R6, R10, 0x48, R6 ;  /* 0x000000480a067824 */ /* 0x000fca00078e0206 */
[----:B------:R-:W-:Y:S01]  /*01d0*/  LEA R15, R15, R6, 0x2 ;  /* 0x000000060f0f7211 */ /* 0x000fe200078e10ff */
[----:B-1----:R-:W-:-:S04]  /*01e0*/  IMAD R6, R8, UR6, R9 ;  /* 0x0000000608067c24 */ /* 0x002fc8000f8e0209 */
[----:B--2---:R0:W-:Y:S01]  /*01f0*/  STS [R15], R0 ;  /* 0x000000000f007388 */ /* 0x0041e20000000800 */
[----:B------:R-:W-:Y:S06]  /*0200*/  BAR.SYNC.DEFER_BLOCKING 0x0 ;  /* 0x0000000000007b1d */ /* 0x000fec0000010000 */
[----:B------:R-:W-:Y:S05]  /*0210*/  @P0 BRA `(.L_x_1) ;  /* 0x0000000000940947 */ /* 0x000fea0003800000 */
[----:B------:R-:W1:Y:S01]  /*0220*/  LDC.64 R4, c[0x0][0x388] ;  /* 0x0000e200ff047b82 */ /* 0x000e620000000a00 */
[----:B------:R-:W-:Y:S01]  /*0230*/  IMAD R7, R6, 0x1b, RZ ;  /* 0x0000001b06077824 */ /* 0x000fe200078e02ff */
[----:B0-----:R-:W0:Y:S04]  /*0240*/  LDS R0, [R15] ;  /* 0x000000000f007984 */ /* 0x001e280000000800 */
[----:B------:R-:W2:Y:S04]  /*0250*/  LDS R19, [R15+0x4] ;  /* 0x000004000f137984 */ /* 0x000ea80000000800 */
[----:B------:R-:W3:Y:S04]  /*0260*/  LDS R21, [R15+0x8] ;  /* 0x000008000f157984 */ /* 0x000ee80000000800 */
[----:B------:R-:W4:Y:S04]  /*0270*/  LDS R23, [R15+0x48] ;  /* 0x000048000f177984 */ /* 0x000f280000000800 */
[----:B------:R-:W5:Y:S04]  /*0280*/  LDS R25, [R15+0x4c] ;  /* 0x00004c000f197984 */ /* 0x000f680000000800 */
[----:B------:R-:W5:Y:S01]  /*0290*/  LDS R22, [R15+0x50] ;  /* 0x000050000f167984 */ /* 0x000f620000000800 */
[----:B-1----:R-:W-:-:S03]  /*02a0*/  IMAD.WIDE.U32 R4, R7, 0x4, R4 ;  /* 0x0000000407047825 */ /* 0x002fc600078e0004 */
[----:B------:R-:W1:Y:S04]  /*02b0*/  LDS R14, [R15+0x90] ;  /* 0x000090000f0e7984 */ /* 0x000e680000000800 */
[----:B------:R-:W0:Y:S04]  /*02c0*/  LDG.E R17, desc[UR4][R4.64] ;  /* 0x0000000404117981 */ /* 0x000e28000c1e1900 */
[----:B------:R-:W2:Y:S04]  /*02d0*/  LDG.E R16, desc[UR4][R4.64+0x4] ;  /* 0x0000040404107981 */ /* 0x000ea8000c1e1900 */
[----:B------:R-:W3:Y:S04]  /*02e0*/  LDG.E R18, desc[UR4][R4.64+0x8] ;  /* 0x0000080404127981 */ /* 0x000ee8000c1e1900 */
[----:B------:R-:W4:Y:S04]  /*02f0*/  LDG.E R20, desc[UR4][R4.64+0xc] ;  /* 0x00000c0404147981 */ /* 0x000f28000c1e1900 */
[----:B------:R-:W5:Y:S04]  /*0300*/  LDG.E R11, desc[UR4][R4.64+0x10] ;  /* 0x00001004040b7981 */ /* 0x000f68000c1e1900 */
[----:B------:R-:W5:Y:S04]  /*0310*/  LDG.E R10, desc[UR4][R4.64+0x14] ;  /* 0x00001404040a7981 */ /* 0x000f68000c1e1900 */
[----:B------:R-:W1:Y:S04]  /*0320*/  LDG.E R9, desc[UR4][R4.64+0x18] ;  /* 0x0000180404097981 */ /* 0x000e68000c1e1900 */
[----:B------:R-:W5:Y:S04]  /*0330*/  LDG.E R8, desc[UR4][R4.64+0x1c] ;  /* 0x00001c0404087981 */ /* 0x000f68000c1e1900 */
[----:B------:R0:W5:Y:S01]  /*0340*/  LDG.E R7, desc[UR4][R4.64+0x20] ;  /* 0x0000200404077981 */ /* 0x000162000c1e1900 */
[----:B------:R-:W-:-:S03]  /*0350*/  ISETP.GT.AND P0, PT, R2, 0x3ff, PT ;  /* 0x000003ff0200780c */ /* 0x000fc60003f04270 */
[----:B------:R-:W1:Y:S01]  /*0360*/  LDS R13, [R15+0x94] ;  /* 0x000094000f0d7984 */ /* 0x000e620000000800 */
[----:B------:R-:W-:-:S03]  /*0370*/  ISETP.GT.U32.OR P0, PT, R3, 0x3ff, P0 ;  /* 0x000003ff0300780c */ /* 0x000fc60000704470 */
[----:B------:R-:W1:Y:S10]  /*0380*/  LDS R12, [R15+0x98] ;  /* 0x000098000f0c7984 */ /* 0x000e740000000800 */
[----:B0-----:R-:W0:Y:S01]  /*0390*/  @!P0 LDC.64 R4, c[0x0][0x390] ;  /* 0x0000e400ff048b82 */ /* 0x001e220000000a00 */
[----:B------:R-:W-:-:S04]  /*03a0*/  @!P0 LEA R3, R3, R2, 0xa ;  /* 0x0000000203038211 */ /* 0x000fc800078e50ff */
[----:B------:R-:W-:-:S05]  /*03b0*/  @!P0 LEA R3, R6, R3, 0x14 ;  /* 0x0000000306038211 */ /* 0x000fca00078ea0ff */
[----:B0-----:R-:W-:-:S04]  /*03c0*/  @!P0 IMAD.WIDE R4, R3, 0x4, R4 ;  /* 0x0000000403048825 */ /* 0x001fc800078e0204 */
[----:B------:R-:W-:-:S04]  /*03d0*/  FFMA R0, R0, R17, RZ ;  /* 0x0000001100007223 */ /* 0x000fc800000000ff */
[----:B--2---:R-:W-:-:S04]  /*03e0*/  FFMA R0, R19, R16, R0 ;  /* 0x0000001013007223 */ /* 0x004fc80000000000 */
[----:B---3--:R-:W-:-:S04]  /*03f0*/  FFMA R0, R21, R18, R0 ;  /* 0x0000001215007223 */ /* 0x008fc80000000000 */
[----:B----4-:R-:W-:-:S04]  /*0400*/  FFMA R0, R23, R20, R0 ;  /* 0x0000001417007223 */ /* 0x010fc80000000000 */
[----:B-----5:R-:W-:-:S04]  /*0410*/  FFMA R11, R25, R11, R0 ;  /* 0x0000000b190b7223 */ /* 0x020fc80000000000 */
[----:B------:R-:W-:-:S04]  /*0420*/  FFMA R11, R22, R10, R11 ;  /* 0x0000000a160b7223 */ /* 0x000fc8000000000b */
[----:B-1----:R-:W-:-:S04]  /*0430*/  FFMA R14, R14, R9, R11 ;  /* 0x000000090e0e7223 */ /* 0x002fc8000000000b */
[----:B------:R-:W-:-:S04]  /*0440*/  FFMA R13, R13, R8, R14 ;  /* 0x000000080d0d7223 */ /* 0x000fc8000000000e */
[----:B------:R-:W-:-:S05]  /*0450*/  FFMA R7, R12, R7, R13 ;  /* 0x000000070c077223 */ /* 0x000fca000000000d */
[----:B------:R1:W-:Y:S02]  /*0460*/  @!P0 STG.E desc[UR4][R4.64], R7 ;  /* 0x0000000704008986 */ /* 0x0003e4000c101904 */
.L_x_1:
[----:B------:R-:W-:Y:S05]  /*0470*/  BSYNC.RECONVERGENT B0 ;  /* 0x0000000000007941 */ /* 0x000fea0003800200 */
.L_x_0:
[----:B------:R-:W-:Y:S06]  /*0480*/  BAR.SYNC.DEFER_BLOCKING 0x0 ;  /* 0x0000000000007b1d */ /* 0x000fec0000010000 */
[----:B------:R-:W-:Y:S05]  /*0490*/  EXIT ;  /* 0x000000000000794d */ /* 0x000fea0003800000 */
.L_x_2:
[----:B------:R-:W-:-:S00]  /*04a0*/  BRA `(.L_x_2) ;  /* 0xfffffffc00fc7947 */ /* 0x000fc0000383ffff */
[----:B------:R-:W-:-:S00]  /*04b0*/  NOP ;  /* 0x0000000000007918 */ /* 0x000fc00000000000 */
        /* <DEDUP_REMOVED lines=12> */
.L_x_4:


//--------------------- .text._Z17convolutionKernelPKfS0_Pf --------------------------
	.section	.text._Z17convolutionKernelPKfS0_Pf,"ax",@progbits
	.align	128
        .global         _Z17convolutionKernelPKfS0_Pf
        .type           _Z17convolutionKernelPKfS0_Pf,@function
        .size           _Z17convolutionKernelPKfS0_Pf,(.L_x_5 - _Z17convolutionKernelPKfS0_Pf)
        .other          _Z17convolutionKernelPKfS0_Pf,@"STO_CUDA_ENTRY STV_DEFAULT"
_Z17convolutionKernelPKfS0_Pf:
.text._Z17convolutionKernelPKfS0_Pf:
[----:B------:R-:W-:Y:S01]  /*0000*/  LDC R1, c[0x0][0x37c] ;  /* 0x0000df00ff017b82 */ /* 0x000fe20000000800 */
[----:B------:R-:W0:Y:S07]  /*0010*/  S2R R2, SR_TID.Y ;  /* 0x0000000000027919 */ /* 0x000e2e0000002200 */
[----:B------:R-:W1:Y:S01]  /*0020*/  LDC R9, c[0x0][0x368] ;  /* 0x0000da00ff097b82 */ /* 0x000e620000000800 */
[----:B------:R-:W1:Y:S01]  /*0030*/  S2R R0, SR_TID.Z ;  /* 0x0000000000007919 */ /* 0x000e620000002300 */
[----:B------:R-:W2:Y:S06]  /*0040*/  S2R R3, SR_TID.X ;  /* 0x0000000000037919 */ /* 0x000eac0000002100 */
[----:B------:R-:W0:Y:S08]  /*0050*/  S2UR UR5, SR_CTAID.Y ;  /* 0x00000000000579c3 */ /* 0x000e300000002600 */
[----:B------:R-:W0:Y:S08]  /*0060*/  LDC R11, c[0x0][0x364] ;  /* 0x0000d900ff0b7b82 */ /* 0x000e300000000800 */
[----:B------:R-:W1:Y:S08]  /*0070*/  S2UR UR4, SR_CTAID.Z ;  /* 0x00000000000479c3 */ /* 0x000e700000002700 */
[----:B------:R-:W2:Y:S08]  /*0080*/  S2UR UR6, SR_CTAID.X ;  /* 0x00000000000679c3 */ /* 0x000eb00000002500 */
[----:B------:R-:W2:Y:S01]  /*0090*/  LDC R8, c[0x0][0x360] ;  /* 0x0000d800ff087b82 */ /* 0x000ea20000000800 */
[----:B0-----:R-:W-:-:S05]  /*00a0*/  IMAD R11, R11, UR5, R2 ;  /* 0x000000050b0b7c24 */ /* 0x001fca000f8e0202 */
[----:B------:R-:W-:Y:S01]  /*00b0*/  ISETP.GT.U32.AND P0, PT, R11, 0x3ff, PT ;  /* 0x000003ff0b00780c */ /* 0x000fe20003f04070 */
[----:B-1----:R-:W-:-:S05]  /*00c0*/  IMAD R9, R9, UR4, R0 ;  /* 0x0000000409097c24 */ /* 0x002fca000f8e0200 */
[----:B------:R-:W-:Y:S01]  /*00d0*/  ISETP.GT.U32.OR P0, PT, R9, 0x3f, P0 ;  /* 0x0000003f0900780c */ /* 0x000fe20000704470 */
[----:B--2---:R-:W-:-:S05]  /*00e0*/  IMAD R8, R8, UR6, R3 ;  /* 0x0000000608087c24 */ /* 0x004fca000f8e0203 */
[----:B------:R-:W-:-:S13]  /*00f0*/  ISETP.GT.OR P0, PT, R8, 0x3ff, P0 ;  /* 0x000003ff0800780c */ /* 0x000fda0000704670 */
[----:B------:R-:W-:Y:S05]  /*0100*/  @P0 EXIT ;  /* 0x000000000000094d */ /* 0x000fea0003800000 */
[----:B------:R-:W0:Y:S01]  /*0110*/  LDC.64 R4, c[0x0][0x388] ;  /* 0x0000e200ff047b82 */ /* 0x000e220000000a00 */
[----:B------:R-:W1:Y:S01]  /*0120*/  LDCU.64 UR4, c[0x0][0x358] ;  /* 0x00006b00ff0477ac */ /* 0x000e620008000a00 */
[----:B------:R-:W-:Y:S02]  /*0130*/  IMAD R7, R9, 0x1b, RZ ;  /* 0x0000001b09077824 */ /* 0x000fe400078e02ff */
[----:B------:R-:W-:-:S04]  /*0140*/  IMAD R8, R11, 0x402, R8 ;  /* 0x000004020b087824 */ /* 0x000fc800078e0208 */
[----:B------:R-:W2:Y:S01]  /*0150*/  LDC.64 R2, c[0x0][0x380] ;  /* 0x0000e000ff027b82 */ /* 0x000ea20000000a00 */
[----:B0-----:R-:W-:-:S05]  /*0160*/  IMAD.WIDE.U32 R4, R7, 0x4, R4 ;  /* 0x0000000407047825 */ /* 0x001fca00078e0004 */
[----:B-1----:R-:W3:Y:S01]  /*0170*/  LDG.E R7, desc[UR4][R4.64] ;  /* 0x0000000404077981 */ /* 0x002ee2000c1e1900 */
[----:B--2---:R-:W-:-:S03]  /*0180*/  IMAD.WIDE R2, R8, 0x4, R2 ;  /* 0x0000000408027825 */ /* 0x004fc600078e0202 */
[----:B------:R-:W2:Y:S04]  /*0190*/  LDG.E R20, desc[UR4][R4.64+0x4] ;  /* 0x0000040404147981 */ /* 0x000ea8000c1e1900 */
[----:B------:R-:W3:Y:S04]  /*01a0*/  LDG.E R0, desc[UR4][R2.64] ;  /* 0x0000000402007981 */ /* 0x000ee8000c1e1900 */
[----:B------:R-:W2:Y:S04]  /*01b0*/  LDG.E R23, desc[UR4][R2.64+0x4] ;  /* 0x0000040402177981 */ /* 0x000ea8000c1e1900 */
[----:B------:R-:W4:Y:S04]  /*01c0*/  LDG.E R24, desc[UR4][R4.64+0x8] ;  /* 0x0000080404187981 */ /* 0x000f28000c1e1900 */
[----:B------:R-:W4:Y:S04]  /*01d0*/  LDG.E R25, desc[UR4][R2.64+0x8] ;  /* 0x0000080402197981 */ /* 0x000f28000c1e1900 */
[----:B------:R-:W5:Y:S04]  /*01e0*/  LDG.E R18, desc[UR4][R4.64+0xc] ;  /* 0x00000c0404127981 */ /* 0x000f68000c1e1900 */
        /* <DEDUP_REMOVED lines=12> */
[----:B------:R-:W5:Y:S01]  /*02b0*/  LDG.E R28, desc[UR4][R4.64+0x64] ;  /* 0x00006404041c7981 */ /* 0x000f62000c1e1900 */
[----:B---3--:R-:W-:-:S03]  /*02c0*/  FFMA R0, R0, R7, RZ ;  /* 0x0000000700007223 */ /* 0x008fc600000000ff */
[----:B------:R-:W3:Y:S01]  /*02d0*/  LDG.E R7, desc[UR4][R4.64+0x24] ;  /* 0x0000240404077981 */ /* 0x000ee2000c1e1900 */
[----:B--2---:R-:W-:-:S03]  /*02e0*/  FFMA R0, R23, R20, R0 ;  /* 0x0000001417007223 */ /* 0x004fc60000000000 */
[----:B------:R-:W2:Y:S04]  /*02f0*/  LDG.E R20, desc[UR4][R4.64+0x28] ;  /* 0x0000280404147981 */ /* 0x000ea8000c1e1900 */
[----:B------:R-:W2:Y:S01]  /*0300*/  LDG.E R23, desc[UR4][R2.64+0x404018] ;  /* 0x4040180402177981 */ /* 0x000ea2000c1e1900 */
[----:B----4-:R-:W-:-:S03]  /*0310*/  FFMA R0, R25, R24, R0 ;  /* 0x0000001819007223 */ /* 0x010fc60000000000 */
[----:B------:R-:W2:Y:S01]  /*0320*/  LDG.E R25, desc[UR4][R2.64+0x404014] ;  /* 0x4040140402197981 */ /* 0x000ea2000c1e1900 */
[----:B-----5:R-:W-:-:S03]  /*0330*/  FFMA R0, R21, R18, R0 ;  /* 0x0000001215007223 */ /* 0x020fc60000000000 */
[----:B------:R-:W4:Y:S04]  /*0340*/  LDG.E R18, desc[UR4][R4.64+0x2c] ;  /* 0x00002c0404127981 */ /* 0x000f28000c1e1900 */
[----:B------:R-:W5:Y:S01]  /*0350*/  LDG.E R21, desc[UR4][R4.64+0x30] ;  /* 0x0000300404157981 */ /* 0x000f62000c1e1900 */
[----:B------:R-:W-:-:S03]  /*0360*/  FFMA R19, R19, R16, R0 ;  /* 0x0000001013137223 */ /* 0x000fc60000000000 */
[----:B------:R-:W5:Y:S01]  /*0370*/  LDG.E R16, desc[UR4][R2.64+0x405018] ;  /* 0x4050180402107981 */ /* 0x000f62000c1e1900 */
[----:B------:R-:W-:-:S03]  /*0380*/  FFMA R0, R14, R17, R19 ;  /* 0x000000110e007223 */ /* 0x000fc60000000013 */
[----:B------:R-:W5:Y:S04]  /*0390*/  LDG.E R19, desc[UR4][R4.64+0x34] ;  /* 0x0000340404137981 */ /* 0x000f68000c1e1900 */
[----:B------:R-:W5:Y:S01]  /*03a0*/  LDG.E R14, desc[UR4][R2.64+0x40501c] ;  /* 0x40501c04020e7981 */ /* 0x000f62000c1e1900 */
[----:B------:R-:W-:-:S03]  /*03b0*/  FFMA R0, R15, R12, R0 ;  /* 0x0000000c0f007223 */ /* 0x000fc60000000000 */
[----:B------:R-:W5:Y:S04]  /*03c0*/  LDG.E R17, desc[UR4][R4.64+0x38] ;  /* 0x0000380404117981 */ /* 0x000f68000c1e1900 */
[----:B------:R-:W5:Y:S01]  /*03d0*/  LDG.E R12, desc[UR4][R2.64+0x405020] ;  /* 0x40502004020c7981 */ /* 0x000f62000c1e1900 */
[----:B------:R-:W-:-:S03]  /*03e0*/  FFMA R24, R13, R10, R0 ;  /* 0x0000000a0d187223 */ /* 0x000fc60000000000 */
[----:B------:R-:W5:Y:S04]  /*03f0*/  LDG.E R15, desc[UR4][R4.64+0x3c] ;  /* 0x00003c04040f7981 */ /* 0x000f68000c1e1900 */
[----:B------:R-:W5:Y:S04]  /*0400*/  LDG.E R10, desc[UR4][R2.64+0x406020] ;  /* 0x40602004020a7981 */ /* 0x000f68000c1e1900 */
[----:B------:R-:W5:Y:S04]  /*0410*/  LDG.E R13, desc[UR4][R4.64+0x40] ;  /* 0x00004004040d7981 */ /* 0x000f68000c1e1900 */
[----:B------:R-:W5:Y:S01]  /*0420*/  LDG.E R0, desc[UR4][R2.64+0x406024] ;  /* 0x4060240402007981 */ /* 0x000f62000c1e1900 */
[----:B------:R-:W-:Y:S01]  /*0430*/  FFMA R27, R27, R6, R24 ;  /* 0x000000061b1b7223 */ /* 0x000fe20000000018 */
[----:B------:R-:W-:-:S03]  /*0440*/  IADD3 R6, P0, PT, R2, 0x1000000, RZ ;  /* 0x0100000002067810 */ /* 0x000fc60007f1e0ff */
[----:B---3--:R-:W-:Y:S01]  /*0450*/  FFMA R24, R22, R7, R27 ;  /* 0x0000000716187223 */ /* 0x008fe2000000001b */
[----:B------:R-:W-:Y:S01]  /*0460*/  IADD3.X R7, PT, PT, RZ, R3, RZ, P0, !PT ;  /* 0x00000003ff077210 */ /* 0x000fe200007fe4ff */
[----:B------:R-:W3:Y:S04]  /*0470*/  LDG.E R27, desc[UR4][R2.64+0x406028] ;  /* 0x40602804021b7981 */ /* 0x000ee8000c1e1900 */
[----:B------:R-:W3:Y:S04]  /*0480*/  LDG.E R22, desc[UR4][R4.64+0x44] ;  /* 0x0000440404167981 */ /* 0x000ee8000c1e1900 */
[----:B------:R-:W3:Y:S01]  /*0490*/  LDG.E R26, desc[UR4][R6.64+-0x7f5fc8] ;  /* 0x80a03804061a7981 */ /* 0x000ee2000c1e1900 */
[----:B--2---:R-:W-:-:S03]  /*04a0*/  FFMA R24, R25, R20, R24 ;  /* 0x0000001419187223 */ /* 0x004fc60000000018 */
[----:B------:R-:W2:Y:S04]  /*04b0*/  LDG.E R25, desc[UR4][R4.64+0x48] ;  /* 0x0000480404197981 */ /* 0x000ea8000c1e1900 */
[----:B------:R-:W2:Y:S01]  /*04c0*/  LDG.E R20, desc[UR4][R6.64+-0x7f7fe0] ;  /* 0x8080200406147981 */ /* 0x000ea2000c1e1900 */
[----:B----4-:R-:W-:-:S03]  /*04d0*/  FFMA R29, R23, R18, R24 ;  /* 0x00000012171d7223 */ /* 0x010fc60000000018 */
[----:B------:R-:W4:Y:S04]  /*04e0*/  LDG.E R23, desc[UR4][R4.64+0x4c] ;  /* 0x00004c0404177981 */ /* 0x000f28000c1e1900 */
[----:B------:R-:W4:Y:S01]  /*04f0*/  LDG.E R18, desc[UR4][R6.64+-0x7f7fdc] ;  /* 0x8080240406127981 */ /* 0x000f22000c1e1900 */
[----:B-----5:R-:W-:-:S03]  /*0500*/  FFMA R29, R16, R21, R29 ;  /* 0x00000015101d7223 */ /* 0x020fc6000000001d */
[----:B------:R-:W5:Y:S04]  /*0510*/  LDG.E R16, desc[UR4][R4.64+0x50] ;  /* 0x0000500404107981 */ /* 0x000f68000c1e1900 */
[----:B------:R-:W5:Y:S04]  /*0520*/  LDG.E R21, desc[UR4][R6.64+-0x7f7fd8] ;  /* 0x8080280406157981 */ /* 0x000f68000c1e1900 */
        /* <DEDUP_REMOVED lines=13> */
[----:B------:R-:W5:Y:S01]  /*0600*/  LDG.E R29, desc[UR4][R4.64+0x68] ;  /* 0x00006804041d7981 */ /* 0x000f62000c1e1900 */
[----:B------:R-:W-:-:S05]  /*0610*/  IMAD R8, R11, -0x2, R8 ;  /* 0xfffffffe0b087824 */ /* 0x000fca00078e0208 */
[----:B------:R-:W-:Y:S01]  /*0620*/  LEA R9, R9, R8, 0x14 ;  /* 0x0000000809097211 */ /* 0x000fe200078ea0ff */
[----:B---3--:R-:W-:Y:S02]  /*0630*/  FFMA R27, R27, R22, R14 ;  /* 0x000000161b1b7223 */ /* 0x008fe4000000000e */
[----:B------:R-:W0:Y:S02]  /*0640*/  LDC.64 R14, c[0x0][0x390] ;  /* 0x0000e400ff0e7b82 */ /* 0x000e240000000a00 */
[----:B--2---:R-:W-:-:S04]  /*0650*/  FFMA R25, R20, R25, R27 ;  /* 0x0000001914197223 */ /* 0x004fc8000000001b */
[----:B----4-:R-:W-:-:S04]  /*0660*/  FFMA R18, R18, R23, R25 ;  /* 0x0000001712127223 */ /* 0x010fc80000000019 */
[----:B-----5:R-:W-:-:S04]  /*0670*/  FFMA R21, R21, R16, R18 ;  /* 0x0000001015157223 */ /* 0x020fc80000000012 */
[----:B------:R-:W-:-:S04]  /*0680*/  FFMA R3, R2, R3, R21 ;  /* 0x0000000302037223 */ /* 0x000fc80000000015 */
[----:B------:R-:W-:-:S04]  /*0690*/  FFMA R3, R12, R17, R3 ;  /* 0x000000110c037223 */ /* 0x000fc80000000003 */
[----:B------:R-:W-:-:S04]  /*06a0*/  FFMA R10, R10, R19, R3 ;  /* 0x000000130a0a7223 */ /* 0x000fc80000000003 */
[----:B------:R-:W-:-:S04]  /*06b0*/  FFMA R13, R13, R0, R10 ;  /* 0x000000000d0d7223 */ /* 0x000fc8000000000a */
[----:B------:R-:W-:Y:S01]  /*06c0*/  FFMA R13, R24, R28, R13 ;  /* 0x0000001c180d7223 */ /* 0x000fe2000000000d */
[----:B0-----:R-:W-:-:S04]  /*06d0*/  IMAD.WIDE R14, R9, 0x4, R14 ;  /* 0x00000004090e7825 */ /* 0x001fc800078e020e */
[----:B------:R-:W-:-:S05]  /*06e0*/  FFMA R13, R26, R29, R13 ;  /* 0x0000001d1a0d7223 */ /* 0x000fca000000000d */
[----:B------:R-:W-:Y:S01]  /*06f0*/  STG.E desc[UR4][R14.64], R13 ;  /* 0x0000000d0e007986 */ /* 0x000fe2000c101904 */
[----:B------:R-:W-:Y:S05]  /*0700*/  EXIT ;  /* 0x000000000000794d */ /* 0x000fea0003800000 */
.L_x_3:
        /* <DEDUP_REMOVED lines=15> */
.L_x_5:


//--------------------- .nv.shared._Z22convolutionKernelTiledPKfS0_Pf --------------------------
	.section	.nv.shared._Z22convolutionKernelTiledPKfS0_Pf,"aw",@nobits
	.sectionflags	@""
	.align	4
.nv.shared._Z22convolutionKernelTiledPKfS0_Pf:
	.zero		2320


//--------------------- .nv.shared.reserved.0     --------------------------
	.section	.nv.shared.reserved.0,"aw",@nobits
	.weak		__nv_reservedSMEM_offset_0_alias
	.size		__nv_reservedSMEM_offset_0_alias, 0, 64
	.other		__nv_reservedSMEM_offset_0_alias,@"STO_CUDA_RESERVED_SHARED STV_DEFAULT"
__nv_reservedSMEM_offset_0_alias:
	.zero		0
	.zero		64


//--------------------- .nv.constant0._Z22convolutionKernelTiledPKfS0_Pf --------------------------
	.section	.nv.constant0._Z22convolutionKernelTiledPKfS0_Pf,"a",@progbits
	.sectionflags	@""
	.align	4
.nv.constant0._Z22convolutionKernelTiledPKfS0_Pf:
	.zero		920


//--------------------- .nv.constant0._Z17convolutionKernelPKfS0_Pf --------------------------
	.section	.nv.constant0._Z17convolutionKernelPKfS0_Pf,"a",@progbits
	.sectionflags	@""
	.align	4
.nv.constant0._Z17convolutionKernelPKfS0_Pf:
	.zero		920


//--------------------- SYMBOLS --------------------------

	.type		.nv.reservedSmem.offset0,@object
	.size		.nv.reservedSmem.offset0,0x4
	.type		.nv.reservedSmem.cap,@object
	.size		.nv.reservedSmem.cap,0x4
